	.headerflags	@"EF_CUDA_TEXMODE_UNIFIED EF_CUDA_64BIT_ADDRESS EF_CUDA_ACCELERATORS EF_CUDA_SM90 EF_CUDA_VIRTUAL_SM(EF_CUDA_SM90)"
	.elftype	@"ET_EXEC"


//--------------------- .nv.info                  --------------------------
	.section	.nv.info,"",@"SHT_CUDA_INFO"
	.align	4


	//----- nvinfo : EIATTR_REGCOUNT
	.align		4
        /*0000*/ 	.byte	0x04, 0x2f
        /*0002*/ 	.short	(.L_1 - .L_0)
	.align		4
.L_0:
        /*0004*/ 	.word	index@(triton_poi_fused_convolution_relu_threshold_backward_16)
        /*0008*/ 	.word	0x0000000c


	//----- nvinfo : EIATTR_MIN_STACK_SIZE
	.align		4
.L_1:
        /*000c*/ 	.byte	0x04, 0x12
        /*000e*/ 	.short	(.L_3 - .L_2)
	.align		4
.L_2:
        /*0010*/ 	.word	index@(triton_poi_fused_convolution_relu_threshold_backward_16)
        /*0014*/ 	.word	0x00000000


	//----- nvinfo : EIATTR_FRAME_SIZE
	.align		4
.L_3:
        /*0018*/ 	.byte	0x04, 0x11
        /*001a*/ 	.short	(.L_5 - .L_4)
	.align		4
.L_4:
        /*001c*/ 	.word	index@(triton_poi_fused_convolution_relu_threshold_backward_16)
        /*0020*/ 	.word	0x00000000


	//----- nvinfo : EIATTR_MIN_STACK_SIZE
	.align		4
.L_5:
        /*0024*/ 	.byte	0x04, 0x12
        /*0026*/ 	.short	(.L_7 - .L_6)
	.align		4
.L_6:
        /*0028*/ 	.word	index@(triton_poi_fused_convolution_relu_threshold_backward_16)
        /*002c*/ 	.word	0x00000000
.L_7:


//--------------------- .nv.info.triton_poi_fused_convolution_relu_threshold_backward_16 --------------------------
	.section	.nv.info.triton_poi_fused_convolution_relu_threshold_backward_16,"",@"SHT_CUDA_INFO"
	.sectionflags	@""
	.align	4


	//----- nvinfo : EIATTR_CUDA_API_VERSION
	.align		4
        /*0000*/ 	.byte	0x04, 0x37
        /*0002*/ 	.short	(.L_9 - .L_8)
.L_8:
        /*0004*/ 	.word	0x0000007c


	//----- nvinfo : EIATTR_KPARAM_INFO
	.align		4
.L_9:
        /*0008*/ 	.byte	0x04, 0x17
        /*000a*/ 	.short	(.L_11 - .L_10)
.L_10:
        /*000c*/ 	.word	0x00000000
        /*0010*/ 	.short	0x0003
        /*0012*/ 	.short	0x0018
        /*0014*/ 	.byte	0x00, 0xf0, 0x11, 0x00


	//----- nvinfo : EIATTR_KPARAM_INFO
	.align		4
.L_11:
        /*0018*/ 	.byte	0x04, 0x17
        /*001a*/ 	.short	(.L_13 - .L_12)
.L_12:
        /*001c*/ 	.word	0x00000000
        /*0020*/ 	.short	0x0002
        /*0022*/ 	.short	0x0010
        /*0024*/ 	.byte	0x00, 0xf4, 0x21, 0x00


	//----- nvinfo : EIATTR_KPARAM_INFO
	.align		4
.L_13:
        /*0028*/ 	.byte	0x04, 0x17
        /*002a*/ 	.short	(.L_15 - .L_14)
.L_14:
        /*002c*/ 	.word	0x00000000
        /*0030*/ 	.short	0x0001
        /*0032*/ 	.short	0x0008
        /*0034*/ 	.byte	0x00, 0xf4, 0x21, 0x00


	//----- nvinfo : EIATTR_KPARAM_INFO
	.align		4
.L_15:
        /*0038*/ 	.byte	0x04, 0x17
        /*003a*/ 	.short	(.L_17 - .L_16)
.L_16:
        /*003c*/ 	.word	0x00000000
        /*0040*/ 	.short	0x0000
        /*0042*/ 	.short	0x0000
        /*0044*/ 	.byte	0x00, 0xf4, 0x21, 0x00


	//----- nvinfo : EIATTR_SPARSE_MMA_MASK
	.align		4
.L_17:
        /*0048*/ 	.byte	0x03, 0x50
        /*004a*/ 	.short	0x0000


	//----- nvinfo : EIATTR_MAXREG_COUNT
	.align		4
        /*004c*/ 	.byte	0x03, 0x1b
        /*004e*/ 	.short	0x00ff


	//----- nvinfo : EIATTR_EXIT_INSTR_OFFSETS
	.align		4
        /*0050*/ 	.byte	0x04, 0x1c
        /*0052*/ 	.short	(.L_19 - .L_18)


	//   ....[0]....
.L_18:
        /*0054*/ 	.word	0x000001c0


	//   ....[1]....
        /*0058*/ 	.word	0x000001e0


	//----- nvinfo : EIATTR_REQNTID
	.align		4
.L_19:
        /*005c*/ 	.byte	0x04, 0x10
        /*005e*/ 	.short	(.L_21 - .L_20)
.L_20:
        /*0060*/ 	.word	0x00000080
        /*0064*/ 	.word	0x00000001
        /*0068*/ 	.word	0x00000001


	//----- nvinfo : EIATTR_CBANK_PARAM_SIZE
	.align		4
.L_21:
        /*006c*/ 	.byte	0x03, 0x19
        /*006e*/ 	.short	0x001c


	//----- nvinfo : EIATTR_PARAM_CBANK
	.align		4
        /*0070*/ 	.byte	0x04, 0x0a
        /*0072*/ 	.short	(.L_23 - .L_22)
	.align		4
.L_22:
        /*0074*/ 	.word	index@(.nv.constant0.triton_poi_fused_convolution_relu_threshold_backward_16)
        /*0078*/ 	.short	0x0210
        /*007a*/ 	.short	0x001c


	//----- nvinfo : EIATTR_SW_WAR
	.align		4
.L_23:
        /*007c*/ 	.byte	0x04, 0x36
        /*007e*/ 	.short	(.L_25 - .L_24)
.L_24:
        /*0080*/ 	.word	0x00000008
.L_25:


//--------------------- .nv.callgraph             --------------------------
	.section	.nv.callgraph,"",@"SHT_CUDA_CALLGRAPH"
	.align	4
	.sectionentsize	8
	.align		4
        /*0000*/ 	.word	0x00000000
	.align		4
        /*0004*/ 	.word	0xffffffff
	.align		4
        /*0008*/ 	.word	0x00000000
	.align		4
        /*000c*/ 	.word	0xfffffffe
	.align		4
        /*0010*/ 	.word	0x00000000
	.align		4
        /*0014*/ 	.word	0xfffffffd
	.align		4
        /*0018*/ 	.word	0x00000000
	.align		4
        /*001c*/ 	.word	0xfffffffc


//--------------------- .text.triton_poi_fused_convolution_relu_threshold_backward_16 --------------------------
	.section	.text.triton_poi_fused_convolution_relu_threshold_backward_16,"ax",@progbits
	.align	128
        .global         triton_poi_fused_convolution_relu_threshold_backward_16
        .type           triton_poi_fused_convolution_relu_threshold_backward_16,@function
        .size           triton_poi_fused_convolution_relu_threshold_backward_16,(.L_x_1 - triton_poi_fused_convolution_relu_threshold_backward_16)
        .other          triton_poi_fused_convolution_relu_threshold_backward_16,@"STO_CUDA_ENTRY STV_DEFAULT"
triton_poi_fused_convolution_relu_threshold_backward_16:
.text.triton_poi_fused_convolution_relu_threshold_backward_16:
[----:B------:R-:W0:Y:S02]  /*0000*/  LDC R1, c[0x0][0x28] ;  /* 0x00000a00ff017b82 */ /* 0x000e240000000800 */
[----:B------:R-:W1:Y:S01]  /*0010*/  S2R R0, SR_TID.X ;  /* 0x0000000000007919 */ /* 0x000e620000002100 */
[----:B------:R-:W2:Y:S01]  /*0020*/  LDC.64 R4, c[0x0][0x218] ;  /* 0x00008600ff047b82 */ /* 0x000ea20000000a00 */
[----:B------:R-:W-:Y:S01]  /*0030*/  ULDC.64 UR4, c[0x0][0x208] ;  /* 0x0000820000047ab9 */ /* 0x000fe20000000a00 */
[----:B------:R-:W-:Y:S01]  /*0040*/  ULDC.64 UR6, c[0x0][0x220] ;  /* 0x0000880000067ab9 */ /* 0x000fe20000000a00 */
[----:B------:R-:W3:Y:S05]  /*0050*/  S2R R7, SR_CTAID.X ;  /* 0x0000000000077919 */ /* 0x000eea0000002500 */
[----:B------:R-:W4:Y:S01]  /*0060*/  LDC.64 R2, c[0x0][0x210] ;  /* 0x00008400ff027b82 */ /* 0x000f220000000a00 */
[----:B-1----:R-:W-:-:S02]  /*0070*/  LOP3.LUT R0, R0, 0x7f, RZ, 0xc0, !PT ;  /* 0x0000007f00007812 */ /* 0x002fc400078ec0ff */
[----:B---3--:R-:W-:-:S03]  /*0080*/  SHF.R.S32.HI R6, RZ, 0x18, R7 ;  /* 0x00000018ff067819 */ /* 0x008fc60000011407 */
[----:B------:R-:W-:Y:S01]  /*0090*/  IMAD R7, R7, 0x80, R0 ;  /* 0x0000008007077824 */ /* 0x000fe200078e0200 */
[----:B------:R-:W-:-:S03]  /*00a0*/  SGXT R0, R6, 0x1 ;  /* 0x000000010600781a */ /* 0x000fc60000000200 */
[C---:B----4-:R-:W-:Y:S01]  /*00b0*/  IMAD.WIDE R2, R7.reuse, 0x4, R2 ;  /* 0x0000000407027825 */ /* 0x050fe200078e0202 */
[----:B------:R-:W-:Y:S02]  /*00c0*/  ISETP.GE.AND P0, PT, R7, 0x6200, PT ;  /* 0x000062000700780c */ /* 0x000fe40003f06270 */
[----:B------:R-:W-:-:S04]  /*00d0*/  LEA.HI R0, R0, R7, RZ, 0x7 ;  /* 0x0000000700007211 */ /* 0x000fc800078f38ff */
[----:B------:R-:W-:-:S05]  /*00e0*/  LOP3.LUT R0, R0, 0xffffff80, RZ, 0xc0, !PT ;  /* 0xffffff8000007812 */ /* 0x000fca00078ec0ff */
[----:B------:R-:W-:Y:S02]  /*00f0*/  IMAD.IADD R9, R7, 0x1, -R0 ;  /* 0x0000000107097824 */ /* 0x000fe400078e0a00 */
[----:B------:R-:W-:Y:S02]  /*0100*/  IMAD.MOV.U32 R0, RZ, RZ, RZ ;  /* 0x000000ffff007224 */ /* 0x000fe400078e00ff */
[----:B--2---:R-:W-:-:S04]  /*0110*/  IMAD.WIDE R4, R9, 0x4, R4 ;  /* 0x0000000409047825 */ /* 0x004fc800078e0204 */
[----:B------:R-:W-:Y:S01]  /*0120*/  IMAD.MOV.U32 R9, RZ, RZ, RZ ;  /* 0x000000ffff097224 */ /* 0x000fe200078e00ff */
[----:B------:R-:W2:Y:S05]  /*0130*/  @!P0 LDG.E R0, desc[UR4][R2.64] ;  /* 0x0000000402008981 */ /* 0x000eaa000c1e1900 */
[----:B------:R-:W2:Y:S02]  /*0140*/  @!P0 LDG.E.EL R9, desc[UR4][R4.64] ;  /* 0x0000000404098981 */ /* 0x000ea4000c2e1900 */
[----:B--2---:R-:W-:Y:S01]  /*0150*/  FADD R6, R9, R0 ;  /* 0x0000000009067221 */ /* 0x004fe20000000000 */
[----:B------:R-:W-:-:S04]  /*0160*/  FSETP.GEU.AND P1, PT, R0, -R9, PT ;  /* 0x800000090000720b */ /* 0x000fc80003f2e000 */
[----:B------:R-:W-:Y:S02]  /*0170*/  FSEL R0, R6, RZ, P1 ;  /* 0x000000ff06007208 */ /* 0x000fe40000800000 */
[----:B------:R-:W-:Y:S02]  /*0180*/  IADD3 R6, P2, R7, UR6, RZ ;  /* 0x0000000607067c10 */ /* 0x000fe4000ff5e0ff */
[----:B------:R-:W-:Y:S02]  /*0190*/  FSETP.GTU.AND P1, PT, R0, RZ, PT ;  /* 0x000000ff0000720b */ /* 0x000fe40003f2c000 */
[----:B------:R-:W-:Y:S02]  /*01a0*/  LEA.HI.X.SX32 R7, R7, UR7, 0x1, P2 ;  /* 0x0000000707077c11 */ /* 0x000fe400090f0eff */
[----:B------:R-:W-:Y:S01]  /*01b0*/  SEL R9, RZ, 0x1, P1 ;  /* 0x00000001ff097807 */ /* 0x000fe20000800000 */
[----:B------:R-:W-:Y:S08]  /*01c0*/  @P0 EXIT ;  /* 0x000000000000094d */ /* 0x000ff00003800000 */
[----:B------:R-:W-:Y:S01]  /*01d0*/  STG.E.U8 desc[UR4][R6.64], R9 ;  /* 0x0000000906007986 */ /* 0x000fe2000c101104 */
[----:B------:R-:W-:Y:S05]  /*01e0*/  EXIT ;  /* 0x000000000000794d */ /* 0x000fea0003800000 */
.L_x_0:
[----:B------:R-:W-:-:S00]  /*01f0*/  BRA `(.L_x_0) ;  /* 0xfffffffc00fc7947 */ /* 0x000fc0000383ffff */
[----:B------:R-:W-:-:S00]  /*0200*/  NOP ;  /* 0x0000000000007918 */ /* 0x000fc00000000000 */
[----:B------:R-:W-:-:S00]  /*0210*/  NOP ;  /* 0x0000000000007918 */ /* 0x000fc00000000000 */
[----:B------:R-:W-:-:S00]  /*0220*/  NOP ;  /* 0x0000000000007918 */ /* 0x000fc00000000000 */
[----:B------:R-:W-:-:S00]  /*0230*/  NOP ;  /* 0x0000000000007918 */ /* 0x000fc00000000000 */
[----:B------:R-:W-:-:S00]  /*0240*/  NOP ;  /* 0x0000000000007918 */ /* 0x000fc00000000000 */
[----:B------:R-:W-:-:S00]  /*0250*/  NOP ;  /* 0x0000000000007918 */ /* 0x000fc00000000000 */
[----:B------:R-:W-:-:S00]  /*0260*/  NOP ;  /* 0x0000000000007918 */ /* 0x000fc00000000000 */
[----:B------:R-:W-:-:S00]  /*0270*/  NOP ;  /* 0x0000000000007918 */ /* 0x000fc00000000000 */
.L_x_1:


//--------------------- .nv.constant0.triton_poi_fused_convolution_relu_threshold_backward_16 --------------------------
	.section	.nv.constant0.triton_poi_fused_convolution_relu_threshold_backward_16,"a",@progbits
	.sectionflags	@""
	.align	4
.nv.constant0.triton_poi_fused_convolution_relu_threshold_backward_16:
	.zero		556
